	.headerflags	@"EF_CUDA_TEXMODE_UNIFIED EF_CUDA_64BIT_ADDRESS EF_CUDA_ACCELERATORS EF_CUDA_SM90 EF_CUDA_VIRTUAL_SM(EF_CUDA_SM90)"
	.elftype	@"ET_EXEC"


//--------------------- .nv.info                  --------------------------
	.section	.nv.info,"",@"SHT_CUDA_INFO"
	.align	4


	//----- nvinfo : EIATTR_REGCOUNT
	.align		4
        /*0000*/ 	.byte	0x04, 0x2f
        /*0002*/ 	.short	(.L_1 - .L_0)
	.align		4
.L_0:
        /*0004*/ 	.word	index@(triton_poi_fused_add_mean_pow_sub_2)
        /*0008*/ 	.word	0x00000014


	//----- nvinfo : EIATTR_MIN_STACK_SIZE
	.align		4
.L_1:
        /*000c*/ 	.byte	0x04, 0x12
        /*000e*/ 	.short	(.L_3 - .L_2)
	.align		4
.L_2:
        /*0010*/ 	.word	index@(triton_poi_fused_add_mean_pow_sub_2)
        /*0014*/ 	.word	0x00000000


	//----- nvinfo : EIATTR_FRAME_SIZE
	.align		4
.L_3:
        /*0018*/ 	.byte	0x04, 0x11
        /*001a*/ 	.short	(.L_5 - .L_4)
	.align		4
.L_4:
        /*001c*/ 	.word	index@(triton_poi_fused_add_mean_pow_sub_2)
        /*0020*/ 	.word	0x00000000


	//----- nvinfo : EIATTR_MIN_STACK_SIZE
	.align		4
.L_5:
        /*0024*/ 	.byte	0x04, 0x12
        /*0026*/ 	.short	(.L_7 - .L_6)
	.align		4
.L_6:
        /*0028*/ 	.word	index@(triton_poi_fused_add_mean_pow_sub_2)
        /*002c*/ 	.word	0x00000000
.L_7:


//--------------------- .nv.info.triton_poi_fused_add_mean_pow_sub_2 --------------------------
	.section	.nv.info.triton_poi_fused_add_mean_pow_sub_2,"",@"SHT_CUDA_INFO"
	.sectionflags	@""
	.align	4


	//----- nvinfo : EIATTR_CUDA_API_VERSION
	.align		4
        /*0000*/ 	.byte	0x04, 0x37
        /*0002*/ 	.short	(.L_9 - .L_8)
.L_8:
        /*0004*/ 	.word	0x0000007c


	//----- nvinfo : EIATTR_KPARAM_INFO
	.align		4
.L_9:
        /*0008*/ 	.byte	0x04, 0x17
        /*000a*/ 	.short	(.L_11 - .L_10)
.L_10:
        /*000c*/ 	.word	0x00000000
        /*0010*/ 	.short	0x0004
        /*0012*/ 	.short	0x0020
        /*0014*/ 	.byte	0x00, 0xf0, 0x11, 0x00


	//----- nvinfo : EIATTR_KPARAM_INFO
	.align		4
.L_11:
        /*0018*/ 	.byte	0x04, 0x17
        /*001a*/ 	.short	(.L_13 - .L_12)
.L_12:
        /*001c*/ 	.word	0x00000000
        /*0020*/ 	.short	0x0003
        /*0022*/ 	.short	0x0018
        /*0024*/ 	.byte	0x00, 0xf4, 0x21, 0x00


	//----- nvinfo : EIATTR_KPARAM_INFO
	.align		4
.L_13:
        /*0028*/ 	.byte	0x04, 0x17
        /*002a*/ 	.short	(.L_15 - .L_14)
.L_14:
        /*002c*/ 	.word	0x00000000
        /*0030*/ 	.short	0x0002
        /*0032*/ 	.short	0x0010
        /*0034*/ 	.byte	0x00, 0xf4, 0x21, 0x00


	//----- nvinfo : EIATTR_KPARAM_INFO
	.align		4
.L_15:
        /*0038*/ 	.byte	0x04, 0x17
        /*003a*/ 	.short	(.L_17 - .L_16)
.L_16:
        /*003c*/ 	.word	0x00000000
        /*0040*/ 	.short	0x0001
        /*0042*/ 	.short	0x0008
        /*0044*/ 	.byte	0x00, 0xf4, 0x21, 0x00


	//----- nvinfo : EIATTR_KPARAM_INFO
	.align		4
.L_17:
        /*0048*/ 	.byte	0x04, 0x17
        /*004a*/ 	.short	(.L_19 - .L_18)
.L_18:
        /*004c*/ 	.word	0x00000000
        /*0050*/ 	.short	0x0000
        /*0052*/ 	.short	0x0000
        /*0054*/ 	.byte	0x00, 0xf4, 0x21, 0x00


	//----- nvinfo : EIATTR_SPARSE_MMA_MASK
	.align		4
.L_19:
        /*0058*/ 	.byte	0x03, 0x50
        /*005a*/ 	.short	0x0000


	//----- nvinfo : EIATTR_MAXREG_COUNT
	.align		4
        /*005c*/ 	.byte	0x03, 0x1b
        /*005e*/ 	.short	0x00ff


	//----- nvinfo : EIATTR_EXIT_INSTR_OFFSETS
	.align		4
        /*0060*/ 	.byte	0x04, 0x1c
        /*0062*/ 	.short	(.L_21 - .L_20)


	//   ....[0]....
.L_20:
        /*0064*/ 	.word	0x00000370


	//   ....[1]....
        /*0068*/ 	.word	0x000003a0


	//----- nvinfo : EIATTR_REQNTID
	.align		4
.L_21:
        /*006c*/ 	.byte	0x04, 0x10
        /*006e*/ 	.short	(.L_23 - .L_22)
.L_22:
        /*0070*/ 	.word	0x00000020
        /*0074*/ 	.word	0x00000001
        /*0078*/ 	.word	0x00000001


	//----- nvinfo : EIATTR_CBANK_PARAM_SIZE
	.align		4
.L_23:
        /*007c*/ 	.byte	0x03, 0x19
        /*007e*/ 	.short	0x0024


	//----- nvinfo : EIATTR_PARAM_CBANK
	.align		4
        /*0080*/ 	.byte	0x04, 0x0a
        /*0082*/ 	.short	(.L_25 - .L_24)
	.align		4
.L_24:
        /*0084*/ 	.word	index@(.nv.constant0.triton_poi_fused_add_mean_pow_sub_2)
        /*0088*/ 	.short	0x0210
        /*008a*/ 	.short	0x0024


	//----- nvinfo : EIATTR_SW_WAR
	.align		4
.L_25:
        /*008c*/ 	.byte	0x04, 0x36
        /*008e*/ 	.short	(.L_27 - .L_26)
.L_26:
        /*0090*/ 	.word	0x00000008
.L_27:


//--------------------- .nv.callgraph             --------------------------
	.section	.nv.callgraph,"",@"SHT_CUDA_CALLGRAPH"
	.align	4
	.sectionentsize	8
	.align		4
        /*0000*/ 	.word	0x00000000
	.align		4
        /*0004*/ 	.word	0xffffffff
	.align		4
        /*0008*/ 	.word	0x00000000
	.align		4
        /*000c*/ 	.word	0xfffffffe
	.align		4
        /*0010*/ 	.word	0x00000000
	.align		4
        /*0014*/ 	.word	0xfffffffd
	.align		4
        /*0018*/ 	.word	0x00000000
	.align		4
        /*001c*/ 	.word	0xfffffffc


//--------------------- .text.triton_poi_fused_add_mean_pow_sub_2 --------------------------
	.section	.text.triton_poi_fused_add_mean_pow_sub_2,"ax",@progbits
	.align	128
        .global         triton_poi_fused_add_mean_pow_sub_2
        .type           triton_poi_fused_add_mean_pow_sub_2,@function
        .size           triton_poi_fused_add_mean_pow_sub_2,(.L_x_1 - triton_poi_fused_add_mean_pow_sub_2)
        .other          triton_poi_fused_add_mean_pow_sub_2,@"STO_CUDA_ENTRY STV_DEFAULT"
triton_poi_fused_add_mean_pow_sub_2:
.text.triton_poi_fused_add_mean_pow_sub_2:
[----:B------:R-:W0:Y:S02]  /*0000*/  LDC R1, c[0x0][0x28] ;  /* 0x00000a00ff017b82 */ /* 0x000e240000000800 */
[----:B------:R-:W1:Y:S01]  /*0010*/  S2R R14, SR_TID.X ;  /* 0x00000000000e7919 */ /* 0x000e620000002100 */
[----:B------:R-:W2:Y:S01]  /*0020*/  LDC.64 R4, c[0x0][0x218] ;  /* 0x00008600ff047b82 */ /* 0x000ea20000000a00 */
[----:B------:R-:W-:Y:S01]  /*0030*/  HFMA2.MMA R13, -RZ, RZ, 0, 0 ;  /* 0x00000000ff0d7435 */ /* 0x000fe200000001ff */
[----:B------:R-:W-:Y:S01]  /*0040*/  ULDC.64 UR4, c[0x0][0x208] ;  /* 0x0000820000047ab9 */ /* 0x000fe20000000a00 */
[----:B------:R-:W3:Y:S01]  /*0050*/  S2R R11, SR_CTAID.X ;  /* 0x00000000000b7919 */ /* 0x000ee20000002500 */
[----:B------:R-:W-:-:S04]  /*0060*/  MOV R10, RZ ;  /* 0x000000ff000a7202 */ /* 0x000fc80000000f00 */
[----:B------:R-:W4:Y:S01]  /*0070*/  LDC.64 R2, c[0x0][0x210] ;  /* 0x00008400ff027b82 */ /* 0x000f220000000a00 */
[----:B-1----:R-:W-:Y:S02]  /*0080*/  LOP3.LUT R0, R14, 0xf, RZ, 0xc0, !PT ;  /* 0x0000000f0e007812 */ /* 0x002fe400078ec0ff */
[----:B---3--:R-:W-:Y:S02]  /*0090*/  SHF.R.S32.HI R6, RZ, 0x1b, R11 ;  /* 0x0000001bff067819 */ /* 0x008fe4000001140b */
[----:B------:R-:W-:Y:S02]  /*00a0*/  LEA R11, R11, R0, 0x4 ;  /* 0x000000000b0b7211 */ /* 0x000fe400078e20ff */
[----:B------:R-:W-:Y:S02]  /*00b0*/  SGXT R0, R6, 0x1 ;  /* 0x000000010600781a */ /* 0x000fe40000000200 */
[----:B------:R-:W-:Y:S02]  /*00c0*/  ISETP.GE.AND P0, PT, R11, 0x10, PT ;  /* 0x000000100b00780c */ /* 0x000fe40003f06270 */
[----:B------:R-:W-:-:S02]  /*00d0*/  LEA.HI R0, R0, R11, RZ, 0x2 ;  /* 0x0000000b00007211 */ /* 0x000fc400078f10ff */
[----:B------:R-:W-:Y:S02]  /*00e0*/  SHF.L.U32 R9, R11, 0x2, RZ ;  /* 0x000000020b097819 */ /* 0x000fe400000006ff */
[----:B------:R-:W-:-:S03]  /*00f0*/  LOP3.LUT R0, R0, 0x3ffffffc, RZ, 0xc0, !PT ;  /* 0x3ffffffc00007812 */ /* 0x000fc600078ec0ff */
[----:B--2---:R-:W-:Y:S01]  /*0100*/  IMAD.WIDE R4, R9, 0x4, R4 ;  /* 0x0000000409047825 */ /* 0x004fe200078e0204 */
[----:B------:R-:W-:Y:S02]  /*0110*/  IADD3 R0, R11, -R0, RZ ;  /* 0x800000000b007210 */ /* 0x000fe40007ffe0ff */
[----:B------:R-:W-:Y:S02]  /*0120*/  CS2R R8, SRZ ;  /* 0x0000000000087805 */ /* 0x000fe4000001ff00 */
[----:B------:R-:W-:Y:S01]  /*0130*/  SHF.L.U32 R7, R0, 0x2, RZ ;  /* 0x0000000200077819 */ /* 0x000fe200000006ff */
[----:B------:R-:W-:Y:S01]  /*0140*/  HFMA2.MMA R0, -RZ, RZ, 0, 0 ;  /* 0x00000000ff007435 */ /* 0x000fe200000001ff */
[----:B------:R-:W-:Y:S02]  /*0150*/  MOV R15, RZ ;  /* 0x000000ff000f7202 */ /* 0x000fe40000000f00 */
[----:B------:R-:W2:Y:S01]  /*0160*/  @!P0 LDG.E.EL R9, desc[UR4][R4.64+0x4] ;  /* 0x0000040404098981 */ /* 0x000ea2000c2e1900 */
[----:B----4-:R-:W-:Y:S01]  /*0170*/  IMAD.WIDE R2, R7, 0x4, R2 ;  /* 0x0000000407027825 */ /* 0x010fe200078e0202 */
[----:B------:R-:W-:-:S02]  /*0180*/  CS2R R6, SRZ ;  /* 0x0000000000067805 */ /* 0x000fc4000001ff00 */
[----:B------:R-:W3:Y:S04]  /*0190*/  @!P0 LDG.E.EL R13, desc[UR4][R4.64+0x8] ;  /* 0x00000804040d8981 */ /* 0x000ee8000c2e1900 */
[----:B------:R-:W4:Y:S04]  /*01a0*/  @!P0 LDG.E.EL R0, desc[UR4][R2.64] ;  /* 0x0000000402008981 */ /* 0x000f28000c2e1900 */
[----:B------:R-:W4:Y:S04]  /*01b0*/  @!P0 LDG.E.EL R7, desc[UR4][R4.64] ;  /* 0x0000000404078981 */ /* 0x000f28000c2e1900 */
[----:B------:R-:W2:Y:S04]  /*01c0*/  @!P0 LDG.E.EL R6, desc[UR4][R2.64+0x4] ;  /* 0x0000040402068981 */ /* 0x000ea8000c2e1900 */
[----:B------:R-:W3:Y:S04]  /*01d0*/  @!P0 LDG.E.EL R8, desc[UR4][R2.64+0x8] ;  /* 0x0000080402088981 */ /* 0x000ee8000c2e1900 */
[----:B------:R-:W5:Y:S04]  /*01e0*/  @!P0 LDG.E.EL R10, desc[UR4][R2.64+0xc] ;  /* 0x00000c04020a8981 */ /* 0x000f68000c2e1900 */
[----:B------:R-:W5:Y:S01]  /*01f0*/  @!P0 LDG.E.EL R15, desc[UR4][R4.64+0xc] ;  /* 0x00000c04040f8981 */ /* 0x000f62000c2e1900 */
[----:B------:R-:W-:-:S04]  /*0200*/  LOP3.LUT P0, RZ, R14, 0x10, RZ, 0xc0, !PT ;  /* 0x000000100eff7812 */ /* 0x000fc8000780c0ff */
[----:B------:R-:W-:Y:S01]  /*0210*/  ISETP.LT.AND P0, PT, R11, 0x10, !P0 ;  /* 0x000000100b00780c */ /* 0x000fe20004701270 */
[----:B----4-:R-:W-:Y:S01]  /*0220*/  FADD R0, R7, R0 ;  /* 0x0000000007007221 */ /* 0x010fe20000000000 */
[----:B--2---:R-:W-:Y:S02]  /*0230*/  FADD R17, R9, R6 ;  /* 0x0000000609117221 */ /* 0x004fe40000000000 */
[----:B------:R-:W1:Y:S01]  /*0240*/  LDC.64 R6, c[0x0][0x220] ;  /* 0x00008800ff067b82 */ /* 0x000e620000000a00 */
[----:B---3--:R-:W-:Y:S01]  /*0250*/  FADD R13, R13, R8 ;  /* 0x000000080d0d7221 */ /* 0x008fe20000000000 */
[----:B------:R-:W-:-:S04]  /*0260*/  FADD R8, R0, R17 ;  /* 0x0000001100087221 */ /* 0x000fc80000000000 */
[----:B------:R-:W-:Y:S01]  /*0270*/  FADD R9, R8, R13 ;  /* 0x0000000d08097221 */ /* 0x000fe20000000000 */
[----:B-----5:R-:W-:-:S04]  /*0280*/  FADD R10, R15, R10 ;  /* 0x0000000a0f0a7221 */ /* 0x020fc80000000000 */
[----:B------:R-:W-:Y:S02]  /*0290*/  FADD R12, R10, R9 ;  /* 0x000000090a0c7221 */ /* 0x000fe40000000000 */
[----:B------:R-:W2:Y:S02]  /*02a0*/  LDC.64 R8, c[0x0][0x228] ;  /* 0x00008a00ff087b82 */ /* 0x000ea40000000a00 */
[----:B------:R-:W-:-:S04]  /*02b0*/  FMUL R15, R12, 0.25 ;  /* 0x3e8000000c0f7820 */ /* 0x000fc80000400000 */
[--C-:B------:R-:W-:Y:S01]  /*02c0*/  FADD R17, R17, -R15.reuse ;  /* 0x8000000f11117221 */ /* 0x100fe20000000000 */
[----:B------:R-:W-:-:S03]  /*02d0*/  FADD R0, R0, -R15 ;  /* 0x8000000f00007221 */ /* 0x000fc60000000000 */
[----:B------:R-:W-:Y:S01]  /*02e0*/  FMUL R17, R17, R17 ;  /* 0x0000001111117220 */ /* 0x000fe20000400000 */
[----:B-1----:R-:W-:-:S04]  /*02f0*/  IMAD.WIDE R2, R11, 0x4, R6 ;  /* 0x000000040b027825 */ /* 0x002fc800078e0206 */
[----:B------:R-:W-:Y:S01]  /*0300*/  FFMA R17, R0, R0, R17 ;  /* 0x0000000000117223 */ /* 0x000fe20000000011 */
[--C-:B------:R-:W-:Y:S01]  /*0310*/  FADD R0, R13, -R15.reuse ;  /* 0x8000000f0d007221 */ /* 0x100fe20000000000 */
[----:B------:R-:W-:Y:S01]  /*0320*/  FADD R10, R10, -R15 ;  /* 0x8000000f0a0a7221 */ /* 0x000fe20000000000 */
[----:B------:R1:W-:Y:S02]  /*0330*/  @P0 STG.E desc[UR4][R2.64], R15 ;  /* 0x0000000f02000986 */ /* 0x0003e4000c101904 */
[----:B------:R-:W-:-:S04]  /*0340*/  FFMA R17, R0, R0, R17 ;  /* 0x0000000000117223 */ /* 0x000fc80000000011 */
[----:B------:R-:W-:Y:S01]  /*0350*/  FFMA R17, R10, R10, R17 ;  /* 0x0000000a0a117223 */ /* 0x000fe20000000011 */
[----:B--2---:R-:W-:Y:S01]  /*0360*/  IMAD.WIDE R4, R11, 0x4, R8 ;  /* 0x000000040b047825 */ /* 0x004fe200078e0208 */
[----:B------:R-:W-:Y:S06]  /*0370*/  @!P0 EXIT ;  /* 0x000000000000894d */ /* 0x000fec0003800000 */
[----:B------:R-:W-:-:S05]  /*0380*/  FMUL R17, R17, 0.25 ;  /* 0x3e80000011117820 */ /* 0x000fca0000400000 */
[----:B------:R-:W-:Y:S01]  /*0390*/  STG.E desc[UR4][R4.64], R17 ;  /* 0x0000001104007986 */ /* 0x000fe2000c101904 */
[----:B------:R-:W-:Y:S05]  /*03a0*/  EXIT ;  /* 0x000000000000794d */ /* 0x000fea0003800000 */
.L_x_0:
[----:B------:R-:W-:-:S00]  /*03b0*/  BRA `(.L_x_0) ;  /* 0xfffffffc00fc7947 */ /* 0x000fc0000383ffff */
[----:B------:R-:W-:-:S00]  /*03c0*/  NOP ;  /* 0x0000000000007918 */ /* 0x000fc00000000000 */
        /* <DEDUP_REMOVED lines=11> */
.L_x_1:


//--------------------- .nv.constant0.triton_poi_fused_add_mean_pow_sub_2 --------------------------
	.section	.nv.constant0.triton_poi_fused_add_mean_pow_sub_2,"a",@progbits
	.sectionflags	@""
	.align	4
.nv.constant0.triton_poi_fused_add_mean_pow_sub_2:
	.zero		564
